	.headerflags	@"EF_CUDA_TEXMODE_UNIFIED EF_CUDA_64BIT_ADDRESS EF_CUDA_ACCELERATORS EF_CUDA_SM90 EF_CUDA_VIRTUAL_SM(EF_CUDA_SM90)"
	.elftype	@"ET_EXEC"


//--------------------- .nv.info                  --------------------------
	.section	.nv.info,"",@"SHT_CUDA_INFO"
	.align	4


	//----- nvinfo : EIATTR_REGCOUNT
	.align		4
        /*0000*/ 	.byte	0x04, 0x2f
        /*0002*/ 	.short	(.L_1 - .L_0)
	.align		4
.L_0:
        /*0004*/ 	.word	index@(triton_poi_fused_cat_2)
        /*0008*/ 	.word	0x00000016


	//----- nvinfo : EIATTR_MIN_STACK_SIZE
	.align		4
.L_1:
        /*000c*/ 	.byte	0x04, 0x12
        /*000e*/ 	.short	(.L_3 - .L_2)
	.align		4
.L_2:
        /*0010*/ 	.word	index@(triton_poi_fused_cat_2)
        /*0014*/ 	.word	0x00000000


	//----- nvinfo : EIATTR_FRAME_SIZE
	.align		4
.L_3:
        /*0018*/ 	.byte	0x04, 0x11
        /*001a*/ 	.short	(.L_5 - .L_4)
	.align		4
.L_4:
        /*001c*/ 	.word	index@(triton_poi_fused_cat_2)
        /*0020*/ 	.word	0x00000000


	//----- nvinfo : EIATTR_MIN_STACK_SIZE
	.align		4
.L_5:
        /*0024*/ 	.byte	0x04, 0x12
        /*0026*/ 	.short	(.L_7 - .L_6)
	.align		4
.L_6:
        /*0028*/ 	.word	index@(triton_poi_fused_cat_2)
        /*002c*/ 	.word	0x00000000
.L_7:


//--------------------- .nv.info.triton_poi_fused_cat_2 --------------------------
	.section	.nv.info.triton_poi_fused_cat_2,"",@"SHT_CUDA_INFO"
	.sectionflags	@""
	.align	4


	//----- nvinfo : EIATTR_CUDA_API_VERSION
	.align		4
        /*0000*/ 	.byte	0x04, 0x37
        /*0002*/ 	.short	(.L_9 - .L_8)
.L_8:
        /*0004*/ 	.word	0x0000007c


	//----- nvinfo : EIATTR_KPARAM_INFO
	.align		4
.L_9:
        /*0008*/ 	.byte	0x04, 0x17
        /*000a*/ 	.short	(.L_11 - .L_10)
.L_10:
        /*000c*/ 	.word	0x00000000
        /*0010*/ 	.short	0x0005
        /*0012*/ 	.short	0x0028
        /*0014*/ 	.byte	0x00, 0xf0, 0x11, 0x00


	//----- nvinfo : EIATTR_KPARAM_INFO
	.align		4
.L_11:
        /*0018*/ 	.byte	0x04, 0x17
        /*001a*/ 	.short	(.L_13 - .L_12)
.L_12:
        /*001c*/ 	.word	0x00000000
        /*0020*/ 	.short	0x0004
        /*0022*/ 	.short	0x0020
        /*0024*/ 	.byte	0x00, 0xf4, 0x21, 0x00


	//----- nvinfo : EIATTR_KPARAM_INFO
	.align		4
.L_13:
        /*0028*/ 	.byte	0x04, 0x17
        /*002a*/ 	.short	(.L_15 - .L_14)
.L_14:
        /*002c*/ 	.word	0x00000000
        /*0030*/ 	.short	0x0003
        /*0032*/ 	.short	0x0018
        /*0034*/ 	.byte	0x00, 0xf4, 0x21, 0x00


	//----- nvinfo : EIATTR_KPARAM_INFO
	.align		4
.L_15:
        /*0038*/ 	.byte	0x04, 0x17
        /*003a*/ 	.short	(.L_17 - .L_16)
.L_16:
        /*003c*/ 	.word	0x00000000
        /*0040*/ 	.short	0x0002
        /*0042*/ 	.short	0x0010
        /*0044*/ 	.byte	0x00, 0xf4, 0x21, 0x00


	//----- nvinfo : EIATTR_KPARAM_INFO
	.align		4
.L_17:
        /*0048*/ 	.byte	0x04, 0x17
        /*004a*/ 	.short	(.L_19 - .L_18)
.L_18:
        /*004c*/ 	.word	0x00000000
        /*0050*/ 	.short	0x0001
        /*0052*/ 	.short	0x0008
        /*0054*/ 	.byte	0x00, 0xf4, 0x21, 0x00


	//----- nvinfo : EIATTR_KPARAM_INFO
	.align		4
.L_19:
        /*0058*/ 	.byte	0x04, 0x17
        /*005a*/ 	.short	(.L_21 - .L_20)
.L_20:
        /*005c*/ 	.word	0x00000000
        /*0060*/ 	.short	0x0000
        /*0062*/ 	.short	0x0000
        /*0064*/ 	.byte	0x00, 0xf4, 0x21, 0x00


	//----- nvinfo : EIATTR_SPARSE_MMA_MASK
	.align		4
.L_21:
        /*0068*/ 	.byte	0x03, 0x50
        /*006a*/ 	.short	0x0000


	//----- nvinfo : EIATTR_MAXREG_COUNT
	.align		4
        /*006c*/ 	.byte	0x03, 0x1b
        /*006e*/ 	.short	0x00ff


	//----- nvinfo : EIATTR_EXIT_INSTR_OFFSETS
	.align		4
        /*0070*/ 	.byte	0x04, 0x1c
        /*0072*/ 	.short	(.L_23 - .L_22)


	//   ....[0]....
.L_22:
        /*0074*/ 	.word	0x00000450


	//   ....[1]....
        /*0078*/ 	.word	0x00000470


	//----- nvinfo : EIATTR_REQNTID
	.align		4
.L_23:
        /*007c*/ 	.byte	0x04, 0x10
        /*007e*/ 	.short	(.L_25 - .L_24)
.L_24:
        /*0080*/ 	.word	0x00000080
        /*0084*/ 	.word	0x00000001
        /*0088*/ 	.word	0x00000001


	//----- nvinfo : EIATTR_CBANK_PARAM_SIZE
	.align		4
.L_25:
        /*008c*/ 	.byte	0x03, 0x19
        /*008e*/ 	.short	0x002c


	//----- nvinfo : EIATTR_PARAM_CBANK
	.align		4
        /*0090*/ 	.byte	0x04, 0x0a
        /*0092*/ 	.short	(.L_27 - .L_26)
	.align		4
.L_26:
        /*0094*/ 	.word	index@(.nv.constant0.triton_poi_fused_cat_2)
        /*0098*/ 	.short	0x0210
        /*009a*/ 	.short	0x002c


	//----- nvinfo : EIATTR_SW_WAR
	.align		4
.L_27:
        /*009c*/ 	.byte	0x04, 0x36
        /*009e*/ 	.short	(.L_29 - .L_28)
.L_28:
        /*00a0*/ 	.word	0x00000008
.L_29:


//--------------------- .nv.callgraph             --------------------------
	.section	.nv.callgraph,"",@"SHT_CUDA_CALLGRAPH"
	.align	4
	.sectionentsize	8
	.align		4
        /*0000*/ 	.word	0x00000000
	.align		4
        /*0004*/ 	.word	0xffffffff
	.align		4
        /*0008*/ 	.word	0x00000000
	.align		4
        /*000c*/ 	.word	0xfffffffe
	.align		4
        /*0010*/ 	.word	0x00000000
	.align		4
        /*0014*/ 	.word	0xfffffffd
	.align		4
        /*0018*/ 	.word	0x00000000
	.align		4
        /*001c*/ 	.word	0xfffffffc


//--------------------- .text.triton_poi_fused_cat_2 --------------------------
	.section	.text.triton_poi_fused_cat_2,"ax",@progbits
	.align	128
        .global         triton_poi_fused_cat_2
        .type           triton_poi_fused_cat_2,@function
        .size           triton_poi_fused_cat_2,(.L_x_1 - triton_poi_fused_cat_2)
        .other          triton_poi_fused_cat_2,@"STO_CUDA_ENTRY STV_DEFAULT"
triton_poi_fused_cat_2:
.text.triton_poi_fused_cat_2:
[----:B------:R-:W0:Y:S02]  /*0000*/  LDC R1, c[0x0][0x28] ;  /* 0x00000a00ff017b82 */ /* 0x000e240000000800 */
[----:B------:R-:W1:Y:S01]  /*0010*/  S2R R0, SR_TID.X ;  /* 0x0000000000007919 */ /* 0x000e620000002100 */
[----:B------:R-:W2:Y:S01]  /*0020*/  LDC.64 R6, c[0x0][0x210] ;  /* 0x00008400ff067b82 */ /* 0x000ea20000000a00 */
[----:B------:R-:W-:Y:S01]  /*0030*/  ULDC.64 UR4, c[0x0][0x208] ;  /* 0x0000820000047ab9 */ /* 0x000fe20000000a00 */
[----:B------:R-:W3:Y:S06]  /*0040*/  S2R R5, SR_CTAID.X ;  /* 0x0000000000057919 */ /* 0x000eec0000002500 */
[----:B------:R-:W4:Y:S01]  /*0050*/  LDC.64 R8, c[0x0][0x218] ;  /* 0x00008600ff087b82 */ /* 0x000f220000000a00 */
[----:B-1----:R-:W-:Y:S01]  /*0060*/  IMAD.SHL.U32 R0, R0, 0x2, RZ ;  /* 0x0000000200007824 */ /* 0x002fe200078e00ff */
[----:B---3--:R-:W-:-:S04]  /*0070*/  SHF.R.S32.HI R3, RZ, 0x17, R5 ;  /* 0x00000017ff037819 */ /* 0x008fc80000011405 */
[----:B------:R-:W-:Y:S02]  /*0080*/  LOP3.LUT R0, R0, 0xfe, RZ, 0xc0, !PT ;  /* 0x000000fe00007812 */ /* 0x000fe400078ec0ff */
[----:B------:R-:W-:-:S03]  /*0090*/  SGXT R3, R3, 0x1 ;  /* 0x000000010303781a */ /* 0x000fc60000000200 */
[----:B------:R-:W-:-:S05]  /*00a0*/  IMAD R0, R5, 0x100, R0 ;  /* 0x0000010005007824 */ /* 0x000fca00078e0200 */
[-C--:B------:R-:W-:Y:S02]  /*00b0*/  LEA.HI R10, R3, R0.reuse, RZ, 0x4 ;  /* 0x00000000030a7211 */ /* 0x080fe400078f20ff */
[----:B------:R-:W-:Y:S02]  /*00c0*/  SHF.R.S32.HI R3, RZ, 0x1f, R0 ;  /* 0x0000001fff037819 */ /* 0x000fe40000011400 */
[----:B------:R-:W-:Y:S02]  /*00d0*/  SHF.R.S32.HI R2, RZ, 0x4, R10 ;  /* 0x00000004ff027819 */ /* 0x000fe4000001140a */
[----:B------:R-:W-:Y:S02]  /*00e0*/  LEA.HI R11, R3, R0, RZ, 0x7 ;  /* 0x00000000030b7211 */ /* 0x000fe400078f38ff */
[----:B------:R-:W-:Y:S02]  /*00f0*/  LEA.HI R4, R2, R2, RZ, 0x3 ;  /* 0x0000000202047211 */ /* 0x000fe400078f18ff */
[----:B------:R-:W-:-:S02]  /*0100*/  LOP3.LUT R15, R10, 0xfffffff0, RZ, 0xc0, !PT ;  /* 0xfffffff00a0f7812 */ /* 0x000fc400078ec0ff */
[----:B------:R-:W-:Y:S02]  /*0110*/  LOP3.LUT R13, R4, 0xfffffff8, RZ, 0xc0, !PT ;  /* 0xfffffff8040d7812 */ /* 0x000fe400078ec0ff */
[----:B------:R-:W1:Y:S01]  /*0120*/  LDC.64 R4, c[0x0][0x220] ;  /* 0x00008800ff047b82 */ /* 0x000e620000000a00 */
[C---:B------:R-:W-:Y:S01]  /*0130*/  IMAD.IADD R12, R0.reuse, 0x1, -R15 ;  /* 0x00000001000c7824 */ /* 0x040fe200078e0a0f */
[----:B------:R-:W-:Y:S01]  /*0140*/  ISETP.GE.AND P0, PT, R0, 0x200, PT ;  /* 0x000002000000780c */ /* 0x000fe20003f06270 */
[----:B------:R-:W-:Y:S01]  /*0150*/  IMAD.IADD R17, R2, 0x1, -R13 ;  /* 0x0000000102117824 */ /* 0x000fe200078e0a0d */
[----:B------:R-:W-:Y:S02]  /*0160*/  LOP3.LUT R13, R11, 0xffffff80, RZ, 0xc0, !PT ;  /* 0xffffff800b0d7812 */ /* 0x000fe400078ec0ff */
[----:B------:R-:W-:Y:S01]  /*0170*/  SHF.R.S32.HI R11, RZ, 0x7, R11 ;  /* 0x00000007ff0b7819 */ /* 0x000fe2000001140b */
[C---:B------:R-:W-:Y:S01]  /*0180*/  VIADD R15, R17.reuse, 0xfffffffc ;  /* 0xfffffffc110f7836 */ /* 0x040fe20000000000 */
[----:B------:R-:W3:Y:S01]  /*0190*/  LDC.64 R2, c[0x0][0x228] ;  /* 0x00008a00ff027b82 */ /* 0x000ee20000000a00 */
[C---:B------:R-:W-:Y:S01]  /*01a0*/  IMAD.IADD R10, R0.reuse, 0x1, -R13 ;  /* 0x00000001000a7824 */ /* 0x040fe200078e0a0d */
[----:B------:R-:W-:Y:S01]  /*01b0*/  ISETP.GE.AND P1, PT, R17, 0x4, PT ;  /* 0x000000041100780c */ /* 0x000fe20003f26270 */
[----:B------:R-:W-:Y:S01]  /*01c0*/  IMAD R12, R11, 0x40, R12 ;  /* 0x000000400b0c7824 */ /* 0x000fe200078e020c */
[----:B------:R-:W-:Y:S01]  /*01d0*/  ISETP.GT.AND P4, PT, R17, 0x3, !P0 ;  /* 0x000000031100780c */ /* 0x000fe20004784270 */
[----:B------:R-:W-:Y:S01]  /*01e0*/  IMAD R13, R11, 0x40, R10 ;  /* 0x000000400b0d7824 */ /* 0x000fe200078e020a */
[----:B------:R-:W-:Y:S01]  /*01f0*/  ISETP.LT.AND P3, PT, R0, 0x200, !P1 ;  /* 0x000002000000780c */ /* 0x000fe20004f61270 */
[----:B----4-:R-:W-:Y:S01]  /*0200*/  IMAD.WIDE R8, R17, 0x4, R8 ;  /* 0x0000000411087825 */ /* 0x010fe200078e0208 */
[----:B------:R-:W-:-:S03]  /*0210*/  CS2R R16, SRZ ;  /* 0x0000000000107805 */ /* 0x000fc6000001ff00 */
[----:B--2---:R-:W-:Y:S01]  /*0220*/  IMAD.WIDE R10, R13, 0x4, R6 ;  /* 0x000000040d0a7825 */ /* 0x004fe200078e0206 */
[----:B------:R-:W-:-:S03]  /*0230*/  CS2R R6, SRZ ;  /* 0x0000000000067805 */ /* 0x000fc6000001ff00 */
[----:B------:R-:W-:Y:S01]  /*0240*/  IMAD R13, R15, 0x10, R12 ;  /* 0x000000100f0d7824 */ /* 0x000fe200078e020c */
[----:B------:R-:W-:-:S03]  /*0250*/  CS2R R18, SRZ ;  /* 0x0000000000127805 */ /* 0x000fc6000001ff00 */
[----:B-1----:R-:W-:Y:S01]  /*0260*/  IMAD.WIDE R12, R13, 0x4, R4 ;  /* 0x000000040d0c7825 */ /* 0x002fe200078e0204 */
[----:B------:R-:W-:Y:S01]  /*0270*/  CS2R R4, SRZ ;  /* 0x0000000000047805 */ /* 0x000fe2000001ff00 */
[----:B------:R-:W2:Y:S02]  /*0280*/  @P3 LDG.E.EL R16, desc[UR4][R8.64] ;  /* 0x0000000408103981 */ /* 0x000ea4000c2e1900 */
[----:B---3--:R-:W-:Y:S02]  /*0290*/  IMAD.WIDE R14, R15, 0x4, R2 ;  /* 0x000000040f0e7825 */ /* 0x008fe400078e0202 */
[----:B------:R2:W3:Y:S01]  /*02a0*/  @P3 LDG.E.64 R6, desc[UR4][R10.64] ;  /* 0x000000040a063981 */ /* 0x0004e2000c1e1b00 */
[----:B------:R-:W1:Y:S03]  /*02b0*/  LDC.64 R2, c[0x0][0x230] ;  /* 0x00008c00ff027b82 */ /* 0x000e660000000a00 */
[----:B------:R-:W4:Y:S04]  /*02c0*/  @P3 LDG.E.EL R17, desc[UR4][R8.64] ;  /* 0x0000000408113981 */ /* 0x000f28000c2e1900 */
[----:B------:R-:W5:Y:S04]  /*02d0*/  @P4 LDG.E.64 R4, desc[UR4][R12.64] ;  /* 0x000000040c044981 */ /* 0x000f68000c1e1b00 */
[----:B------:R-:W5:Y:S04]  /*02e0*/  @P4 LDG.E.EL R19, desc[UR4][R14.64] ;  /* 0x000000040e134981 */ /* 0x000f68000c2e1900 */
[----:B------:R-:W5:Y:S01]  /*02f0*/  @P4 LDG.E.EL R18, desc[UR4][R14.64] ;  /* 0x000000040e124981 */ /* 0x000f62000c2e1900 */
[----:B-1----:R-:W-:Y:S01]  /*0300*/  IMAD.WIDE R2, R0, 0x4, R2 ;  /* 0x0000000400027825 */ /* 0x002fe200078e0202 */
[----:B--2---:R-:W-:-:S02]  /*0310*/  SEL R11, R16, RZ, P3 ;  /* 0x000000ff100b7207 */ /* 0x004fc40001800000 */
[----:B---3--:R-:W-:Y:S02]  /*0320*/  SEL R6, R6, RZ, P3 ;  /* 0x000000ff06067207 */ /* 0x008fe40001800000 */
[----:B------:R-:W-:Y:S02]  /*0330*/  SEL R7, R7, RZ, P3 ;  /* 0x000000ff07077207 */ /* 0x000fe40001800000 */
[----:B----4-:R-:W-:Y:S02]  /*0340*/  SEL R10, R17, RZ, P3 ;  /* 0x000000ff110a7207 */ /* 0x010fe40001800000 */
[C---:B------:R-:W-:Y:S01]  /*0350*/  FSETP.GEU.AND P2, PT, R6.reuse, -R11, PT ;  /* 0x8000000b0600720b */ /* 0x040fe20003f4e000 */
[----:B------:R-:W-:Y:S01]  /*0360*/  FADD R6, R6, R11 ;  /* 0x0000000b06067221 */ /* 0x000fe20000000000 */
[----:B-----5:R-:W-:Y:S02]  /*0370*/  SEL R12, R5, RZ, P4 ;  /* 0x000000ff050c7207 */ /* 0x020fe40002000000 */
[----:B------:R-:W-:Y:S01]  /*0380*/  SEL R8, R4, RZ, P4 ;  /* 0x000000ff04087207 */ /* 0x000fe20002000000 */
[----:B------:R-:W-:Y:S01]  /*0390*/  FADD R4, R7, R10 ;  /* 0x0000000a07047221 */ /* 0x000fe20000000000 */
[----:B------:R-:W-:-:S02]  /*03a0*/  SEL R19, R19, RZ, P4 ;  /* 0x000000ff13137207 */ /* 0x000fc40002000000 */
[----:B------:R-:W-:Y:S02]  /*03b0*/  FSETP.GEU.AND P5, PT, R7, -R10, PT ;  /* 0x8000000a0700720b */ /* 0x000fe40003fae000 */
[----:B------:R-:W-:Y:S02]  /*03c0*/  SEL R5, R18, RZ, P4 ;  /* 0x000000ff12057207 */ /* 0x000fe40002000000 */
[C---:B------:R-:W-:Y:S01]  /*03d0*/  FSETP.GEU.AND P3, PT, R12.reuse, -R19, PT ;  /* 0x800000130c00720b */ /* 0x040fe20003f6e000 */
[----:B------:R-:W-:Y:S01]  /*03e0*/  FADD R19, R12, R19 ;  /* 0x000000130c137221 */ /* 0x000fe20000000000 */
[C---:B------:R-:W-:Y:S01]  /*03f0*/  FSETP.GEU.AND P4, PT, R8.reuse, -R5, PT ;  /* 0x800000050800720b */ /* 0x040fe20003f8e000 */
[----:B------:R-:W-:Y:S01]  /*0400*/  FADD R5, R8, R5 ;  /* 0x0000000508057221 */ /* 0x000fe20000000000 */
[----:B------:R-:W-:Y:S02]  /*0410*/  FSEL R6, R6, RZ, P2 ;  /* 0x000000ff06067208 */ /* 0x000fe40001000000 */
[----:B------:R-:W-:-:S02]  /*0420*/  FSEL R7, R4, RZ, P5 ;  /* 0x000000ff04077208 */ /* 0x000fc40002800000 */
[----:B------:R-:W-:Y:S02]  /*0430*/  @P1 FSEL R6, R5, RZ, P4 ;  /* 0x000000ff05061208 */ /* 0x000fe40002000000 */
[----:B------:R-:W-:Y:S01]  /*0440*/  @P1 FSEL R7, R19, RZ, P3 ;  /* 0x000000ff13071208 */ /* 0x000fe20001800000 */
[----:B------:R-:W-:Y:S06]  /*0450*/  @P0 EXIT ;  /* 0x000000000000094d */ /* 0x000fec0003800000 */
[----:B------:R-:W-:Y:S01]  /*0460*/  STG.E.64 desc[UR4][R2.64], R6 ;  /* 0x0000000602007986 */ /* 0x000fe2000c101b04 */
[----:B------:R-:W-:Y:S05]  /*0470*/  EXIT ;  /* 0x000000000000794d */ /* 0x000fea0003800000 */
.L_x_0:
[----:B------:R-:W-:-:S00]  /*0480*/  BRA `(.L_x_0) ;  /* 0xfffffffc00fc7947 */ /* 0x000fc0000383ffff */
[----:B------:R-:W-:-:S00]  /*0490*/  NOP ;  /* 0x0000000000007918 */ /* 0x000fc00000000000 */
        /* <DEDUP_REMOVED lines=14> */
.L_x_1:


//--------------------- .nv.constant0.triton_poi_fused_cat_2 --------------------------
	.section	.nv.constant0.triton_poi_fused_cat_2,"a",@progbits
	.sectionflags	@""
	.align	4
.nv.constant0.triton_poi_fused_cat_2:
	.zero		572
